	.headerflags	@"EF_CUDA_TEXMODE_UNIFIED EF_CUDA_64BIT_ADDRESS EF_CUDA_ACCELERATORS EF_CUDA_SM90 EF_CUDA_VIRTUAL_SM(EF_CUDA_SM90)"
	.elftype	@"ET_EXEC"


//--------------------- .nv.info                  --------------------------
	.section	.nv.info,"",@"SHT_CUDA_INFO"
	.align	4


	//----- nvinfo : EIATTR_REGCOUNT
	.align		4
        /*0000*/ 	.byte	0x04, 0x2f
        /*0002*/ 	.short	(.L_1 - .L_0)
	.align		4
.L_0:
        /*0004*/ 	.word	index@(triton_poi_fused_add_19)
        /*0008*/ 	.word	0x0000000a


	//----- nvinfo : EIATTR_MIN_STACK_SIZE
	.align		4
.L_1:
        /*000c*/ 	.byte	0x04, 0x12
        /*000e*/ 	.short	(.L_3 - .L_2)
	.align		4
.L_2:
        /*0010*/ 	.word	index@(triton_poi_fused_add_19)
        /*0014*/ 	.word	0x00000000


	//----- nvinfo : EIATTR_FRAME_SIZE
	.align		4
.L_3:
        /*0018*/ 	.byte	0x04, 0x11
        /*001a*/ 	.short	(.L_5 - .L_4)
	.align		4
.L_4:
        /*001c*/ 	.word	index@(triton_poi_fused_add_19)
        /*0020*/ 	.word	0x00000000


	//----- nvinfo : EIATTR_MIN_STACK_SIZE
	.align		4
.L_5:
        /*0024*/ 	.byte	0x04, 0x12
        /*0026*/ 	.short	(.L_7 - .L_6)
	.align		4
.L_6:
        /*0028*/ 	.word	index@(triton_poi_fused_add_19)
        /*002c*/ 	.word	0x00000000
.L_7:


//--------------------- .nv.info.triton_poi_fused_add_19 --------------------------
	.section	.nv.info.triton_poi_fused_add_19,"",@"SHT_CUDA_INFO"
	.sectionflags	@""
	.align	4


	//----- nvinfo : EIATTR_CUDA_API_VERSION
	.align		4
        /*0000*/ 	.byte	0x04, 0x37
        /*0002*/ 	.short	(.L_9 - .L_8)
.L_8:
        /*0004*/ 	.word	0x0000007c


	//----- nvinfo : EIATTR_KPARAM_INFO
	.align		4
.L_9:
        /*0008*/ 	.byte	0x04, 0x17
        /*000a*/ 	.short	(.L_11 - .L_10)
.L_10:
        /*000c*/ 	.word	0x00000000
        /*0010*/ 	.short	0x0002
        /*0012*/ 	.short	0x0010
        /*0014*/ 	.byte	0x00, 0xf0, 0x11, 0x00


	//----- nvinfo : EIATTR_KPARAM_INFO
	.align		4
.L_11:
        /*0018*/ 	.byte	0x04, 0x17
        /*001a*/ 	.short	(.L_13 - .L_12)
.L_12:
        /*001c*/ 	.word	0x00000000
        /*0020*/ 	.short	0x0001
        /*0022*/ 	.short	0x0008
        /*0024*/ 	.byte	0x00, 0xf4, 0x21, 0x00


	//----- nvinfo : EIATTR_KPARAM_INFO
	.align		4
.L_13:
        /*0028*/ 	.byte	0x04, 0x17
        /*002a*/ 	.short	(.L_15 - .L_14)
.L_14:
        /*002c*/ 	.word	0x00000000
        /*0030*/ 	.short	0x0000
        /*0032*/ 	.short	0x0000
        /*0034*/ 	.byte	0x00, 0xf4, 0x21, 0x00


	//----- nvinfo : EIATTR_SPARSE_MMA_MASK
	.align		4
.L_15:
        /*0038*/ 	.byte	0x03, 0x50
        /*003a*/ 	.short	0x0000


	//----- nvinfo : EIATTR_MAXREG_COUNT
	.align		4
        /*003c*/ 	.byte	0x03, 0x1b
        /*003e*/ 	.short	0x00ff


	//----- nvinfo : EIATTR_EXIT_INSTR_OFFSETS
	.align		4
        /*0040*/ 	.byte	0x04, 0x1c
        /*0042*/ 	.short	(.L_17 - .L_16)


	//   ....[0]....
.L_16:
        /*0044*/ 	.word	0x00000100


	//----- nvinfo : EIATTR_REQNTID
	.align		4
.L_17:
        /*0048*/ 	.byte	0x04, 0x10
        /*004a*/ 	.short	(.L_19 - .L_18)
.L_18:
        /*004c*/ 	.word	0x00000100
        /*0050*/ 	.word	0x00000001
        /*0054*/ 	.word	0x00000001


	//----- nvinfo : EIATTR_CBANK_PARAM_SIZE
	.align		4
.L_19:
        /*0058*/ 	.byte	0x03, 0x19
        /*005a*/ 	.short	0x0014


	//----- nvinfo : EIATTR_PARAM_CBANK
	.align		4
        /*005c*/ 	.byte	0x04, 0x0a
        /*005e*/ 	.short	(.L_21 - .L_20)
	.align		4
.L_20:
        /*0060*/ 	.word	index@(.nv.constant0.triton_poi_fused_add_19)
        /*0064*/ 	.short	0x0210
        /*0066*/ 	.short	0x0014


	//----- nvinfo : EIATTR_SW_WAR
	.align		4
.L_21:
        /*0068*/ 	.byte	0x04, 0x36
        /*006a*/ 	.short	(.L_23 - .L_22)
.L_22:
        /*006c*/ 	.word	0x00000008
.L_23:


//--------------------- .nv.callgraph             --------------------------
	.section	.nv.callgraph,"",@"SHT_CUDA_CALLGRAPH"
	.align	4
	.sectionentsize	8
	.align		4
        /*0000*/ 	.word	0x00000000
	.align		4
        /*0004*/ 	.word	0xffffffff
	.align		4
        /*0008*/ 	.word	0x00000000
	.align		4
        /*000c*/ 	.word	0xfffffffe
	.align		4
        /*0010*/ 	.word	0x00000000
	.align		4
        /*0014*/ 	.word	0xfffffffd
	.align		4
        /*0018*/ 	.word	0x00000000
	.align		4
        /*001c*/ 	.word	0xfffffffc


//--------------------- .text.triton_poi_fused_add_19 --------------------------
	.section	.text.triton_poi_fused_add_19,"ax",@progbits
	.align	128
        .global         triton_poi_fused_add_19
        .type           triton_poi_fused_add_19,@function
        .size           triton_poi_fused_add_19,(.L_x_1 - triton_poi_fused_add_19)
        .other          triton_poi_fused_add_19,@"STO_CUDA_ENTRY STV_DEFAULT"
triton_poi_fused_add_19:
.text.triton_poi_fused_add_19:
[----:B------:R-:W-:Y:S01]  /*0000*/  LDC R1, c[0x0][0x28] ;  /* 0x00000a00ff017b82 */ /* 0x000fe20000000800 */
[----:B------:R-:W1:Y:S07]  /*0010*/  S2R R0, SR_TID.X ;  /* 0x0000000000007919 */ /* 0x000e6e0000002100 */
[----:B------:R-:W2:Y:S01]  /*0020*/  LDC.64 R2, c[0x0][0x218] ;  /* 0x00008600ff027b82 */ /* 0x000ea20000000a00 */
[----:B------:R-:W-:Y:S01]  /*0030*/  ULDC.64 UR4, c[0x0][0x208] ;  /* 0x0000820000047ab9 */ /* 0x000fe20000000a00 */
[----:B------:R-:W3:Y:S06]  /*0040*/  S2R R7, SR_CTAID.X ;  /* 0x0000000000077919 */ /* 0x000eec0000002500 */
[----:B------:R-:W4:Y:S01]  /*0050*/  LDC.64 R4, c[0x0][0x210] ;  /* 0x00008400ff047b82 */ /* 0x000f220000000a00 */
[----:B-1----:R-:W-:-:S04]  /*0060*/  SHF.L.U32 R0, R0, 0x1, RZ ;  /* 0x0000000100007819 */ /* 0x002fc800000006ff */
[----:B------:R-:W-:-:S04]  /*0070*/  LOP3.LUT R0, R0, 0x1fe, RZ, 0xc0, !PT ;  /* 0x000001fe00007812 */ /* 0x000fc800078ec0ff */
[----:B---3--:R-:W-:-:S05]  /*0080*/  LEA R7, R7, R0, 0x9 ;  /* 0x0000000007077211 */ /* 0x008fca00078e48ff */
[----:B--2---:R-:W-:-:S04]  /*0090*/  IMAD.WIDE R2, R7, 0x4, R2 ;  /* 0x0000000407027825 */ /* 0x004fc800078e0202 */
[----:B----4-:R-:W-:Y:S02]  /*00a0*/  IMAD.WIDE R4, R7, 0x4, R4 ;  /* 0x0000000407047825 */ /* 0x010fe400078e0204 */
[----:B------:R-:W2:Y:S04]  /*00b0*/  LDG.E.64 R2, desc[UR4][R2.64] ;  /* 0x0000000402027981 */ /* 0x000ea8000c1e1b00 */
[----:B------:R-:W2:Y:S02]  /*00c0*/  LDG.E.64 R6, desc[UR4][R4.64] ;  /* 0x0000000404067981 */ /* 0x000ea4000c1e1b00 */
[----:B--2---:R-:W-:Y:S01]  /*00d0*/  FADD R6, R2, R6 ;  /* 0x0000000602067221 */ /* 0x004fe20000000000 */
[----:B------:R-:W-:-:S05]  /*00e0*/  FADD R7, R3, R7 ;  /* 0x0000000703077221 */ /* 0x000fca0000000000 */
[----:B------:R-:W-:Y:S01]  /*00f0*/  STG.E.64 desc[UR4][R4.64], R6 ;  /* 0x0000000604007986 */ /* 0x000fe2000c101b04 */
[----:B------:R-:W-:Y:S05]  /*0100*/  EXIT ;  /* 0x000000000000794d */ /* 0x000fea0003800000 */
.L_x_0:
[----:B------:R-:W-:-:S00]  /*0110*/  BRA `(.L_x_0) ;  /* 0xfffffffc00fc7947 */ /* 0x000fc0000383ffff */
[----:B------:R-:W-:-:S00]  /*0120*/  NOP ;  /* 0x0000000000007918 */ /* 0x000fc00000000000 */
        /* <DEDUP_REMOVED lines=13> */
.L_x_1:


//--------------------- .nv.constant0.triton_poi_fused_add_19 --------------------------
	.section	.nv.constant0.triton_poi_fused_add_19,"a",@progbits
	.sectionflags	@""
	.align	4
.nv.constant0.triton_poi_fused_add_19:
	.zero		548
